//
// Generated by NVIDIA NVVM Compiler
//
// Compiler Build ID: CL-36424714
// Cuda compilation tools, release 13.0, V13.0.88
// Based on NVVM 20.0.0
//

.version 9.0
.target sm_100
.address_size 64

	// .globl	_Z10fillBucketPiS_

.visible .entry _Z10fillBucketPiS_(
	.param .u64 .ptr .align 1 _Z10fillBucketPiS__param_0,
	.param .u64 .ptr .align 1 _Z10fillBucketPiS__param_1
)
{
	.reg .b32 	%r<4>;
	.reg .b64 	%rd<9>;

	ld.param.u64 	%rd1, [_Z10fillBucketPiS__param_0];
	ld.param.u64 	%rd2, [_Z10fillBucketPiS__param_1];
	cvta.to.global.u64 	%rd3, %rd2;
	cvta.to.global.u64 	%rd4, %rd1;
	mov.u32 	%r1, %tid.x;
	mul.wide.u32 	%rd5, %r1, 4;
	add.s64 	%rd6, %rd4, %rd5;
	ld.global.u32 	%r2, [%rd6];
	mul.wide.s32 	%rd7, %r2, 4;
	add.s64 	%rd8, %rd3, %rd7;
	atom.global.add.u32 	%r3, [%rd8], 1;
	ret;

}
	// .globl	_Z7fillKeyPiS_
.visible .entry _Z7fillKeyPiS_(
	.param .u64 .ptr .align 1 _Z7fillKeyPiS__param_0,
	.param .u64 .ptr .align 1 _Z7fillKeyPiS__param_1
)
{
	.reg .pred 	%p<9>;
	.reg .b32 	%r<18>;
	.reg .b64 	%rd<9>;

	ld.param.u64 	%rd3, [_Z7fillKeyPiS__param_0];
	ld.param.u64 	%rd4, [_Z7fillKeyPiS__param_1];
	cvta.to.global.u64 	%rd5, %rd4;
	mov.u32 	%r1, %tid.x;
	mul.wide.u32 	%rd6, %r1, 4;
	add.s64 	%rd1, %rd5, %rd6;
	ld.global.u32 	%r5, [%rd1];
	shfl.sync.up.b32	%r6|%p1, %r5, 1, 0, -1;
	setp.eq.s32 	%p2, %r1, 0;
	selp.b32 	%r7, 0, %r6, %p2;
	add.s32 	%r8, %r7, %r5;
	shfl.sync.up.b32	%r9|%p3, %r8, 2, 0, -1;
	setp.lt.u32 	%p4, %r1, 2;
	selp.b32 	%r10, 0, %r9, %p4;
	add.s32 	%r11, %r10, %r8;
	shfl.sync.up.b32	%r12|%p5, %r11, 4, 0, -1;
	setp.lt.u32 	%p6, %r1, 4;
	selp.b32 	%r13, 0, %r12, %p6;
	add.s32 	%r14, %r13, %r11;
	sub.s32 	%r17, %r14, %r5;
	setp.lt.s32 	%p7, %r5, 1;
	@%p7 bra 	$L__BB1_3;
	cvta.to.global.u64 	%rd2, %rd3;
$L__BB1_2:
	add.s32 	%r4, %r17, 1;
	mul.wide.s32 	%rd7, %r17, 4;
	add.s64 	%rd8, %rd2, %rd7;
	st.global.u32 	[%rd8], %r1;
	ld.global.u32 	%r15, [%rd1];
	add.s32 	%r16, %r15, -1;
	st.global.u32 	[%rd1], %r16;
	setp.gt.s32 	%p8, %r15, 1;
	mov.u32 	%r17, %r4;
	@%p8 bra 	$L__BB1_2;
$L__BB1_3:
	ret;

}


// ===== COMPILED SASS (sm_100) =====

	.target	sm_100

	.elftype	@"ET_EXEC"


//--------------------- .note.nv.tkinfo           --------------------------
	.section	.note.nv.tkinfo,"",@"SHT_NOTE"
	.sectionflags	@"SHF_NOTE_NV_TKINFO"
	.tkinfo
        /*0018*/ 	.word	0x00000002
        /*0030*/ 	.string	""
        /*0030*/ 	.string	"ptxas"
        /*0030*/ 	.string	"Cuda compilation tools, release 13.0, V13.0.88"
        /*0030*/ 	.string	"Build cuda_13.0.r13.0/compiler.36424714_0"
        /*0030*/ 	.string	"-arch sm_100 -m 64 "



//--------------------- .note.nv.cuinfo           --------------------------
	.section	.note.nv.cuinfo,"",@"SHT_NOTE"
	.sectionflags	@"SHF_NOTE_NV_CUINFO"
        /*0018*/ 	.short	0x0002
        /*001a*/ 	.short	0x0064
        /*001c*/ 	.short	0x0082
	.zero		2


//--------------------- .nv.info                  --------------------------
	.section	.nv.info,"",@"SHT_CUDA_INFO"
	.align	4


	//----- nvinfo : EIATTR_REGCOUNT
	.align		4
        /*0000*/ 	.byte	0x04, 0x2f
        /*0002*/ 	.short	(.L_1 - .L_0)
	.align		4
.L_0:
        /*0004*/ 	.word	index@(_Z10fillBucketPiS_)
        /*0008*/ 	.word	0x0000000a


	//----- nvinfo : EIATTR_FRAME_SIZE
	.align		4
.L_1:
        /*000c*/ 	.byte	0x04, 0x11
        /*000e*/ 	.short	(.L_3 - .L_2)
	.align		4
.L_2:
        /*0010*/ 	.word	index@(_Z10fillBucketPiS_)
        /*0014*/ 	.word	0x00000000


	//----- nvinfo : EIATTR_REGCOUNT
	.align		4
.L_3:
        /*0018*/ 	.byte	0x04, 0x2f
        /*001a*/ 	.short	(.L_5 - .L_4)
	.align		4
.L_4:
        /*001c*/ 	.word	index@(_Z7fillKeyPiS_)
        /*0020*/ 	.word	0x00000010


	//----- nvinfo : EIATTR_FRAME_SIZE
	.align		4
.L_5:
        /*0024*/ 	.byte	0x04, 0x11
        /*0026*/ 	.short	(.L_7 - .L_6)
	.align		4
.L_6:
        /*0028*/ 	.word	index@(_Z7fillKeyPiS_)
        /*002c*/ 	.word	0x00000000


	//----- nvinfo : EIATTR_MIN_STACK_SIZE
	.align		4
.L_7:
        /*0030*/ 	.byte	0x04, 0x12
        /*0032*/ 	.short	(.L_9 - .L_8)
	.align		4
.L_8:
        /*0034*/ 	.word	index@(_Z7fillKeyPiS_)
        /*0038*/ 	.word	0x00000000


	//----- nvinfo : EIATTR_MIN_STACK_SIZE
	.align		4
.L_9:
        /*003c*/ 	.byte	0x04, 0x12
        /*003e*/ 	.short	(.L_11 - .L_10)
	.align		4
.L_10:
        /*0040*/ 	.word	index@(_Z10fillBucketPiS_)
        /*0044*/ 	.word	0x00000000
.L_11:


//--------------------- .nv.compat                --------------------------
	.section	.nv.compat,"",@"SHT_CUDA_COMPAT_INFO"
	.align	4
        /*0000*/ 	.byte	0x02, 0x09, 0x00, 0x00, 0x02, 0x02, 0x01, 0x00, 0x02, 0x05, 0x05, 0x00, 0x03, 0x07, 0x01, 0x01
        /*0010*/ 	.byte	0x02, 0x03, 0x00, 0x00, 0x02, 0x06, 0x01, 0x00, 0x04, 0x0b, 0x08, 0x00, 0x09, 0x00, 0x00, 0x00
        /*0020*/ 	.byte	0x00, 0x00, 0x00, 0x00


//--------------------- .nv.info._Z7fillKeyPiS_   --------------------------
	.section	.nv.info._Z7fillKeyPiS_,"",@"SHT_CUDA_INFO"
	.sectionflags	@""
	.align	4


	//----- nvinfo : EIATTR_CUDA_API_VERSION
	.align		4
        /*0000*/ 	.byte	0x04, 0x37
        /*0002*/ 	.short	(.L_13 - .L_12)
.L_12:
        /*0004*/ 	.word	0x00000082


	//----- nvinfo : EIATTR_KPARAM_INFO
	.align		4
.L_13:
        /*0008*/ 	.byte	0x04, 0x17
        /*000a*/ 	.short	(.L_15 - .L_14)
.L_14:
        /*000c*/ 	.word	0x00000000
        /*0010*/ 	.short	0x0001
        /*0012*/ 	.short	0x0008
        /*0014*/ 	.byte	0x00, 0xf5, 0x21, 0x00


	//----- nvinfo : EIATTR_KPARAM_INFO
	.align		4
.L_15:
        /*0018*/ 	.byte	0x04, 0x17
        /*001a*/ 	.short	(.L_17 - .L_16)
.L_16:
        /*001c*/ 	.word	0x00000000
        /*0020*/ 	.short	0x0000
        /*0022*/ 	.short	0x0000
        /*0024*/ 	.byte	0x00, 0xf5, 0x21, 0x00


	//----- nvinfo : EIATTR_SPARSE_MMA_MASK
	.align		4
.L_17:
        /*0028*/ 	.byte	0x03, 0x50
        /*002a*/ 	.short	0x0000


	//----- nvinfo : EIATTR_MAXREG_COUNT
	.align		4
        /*002c*/ 	.byte	0x03, 0x1b
        /*002e*/ 	.short	0x00ff


	//----- nvinfo : EIATTR_MERCURY_ISA_VERSION
	.align		4
        /*0030*/ 	.byte	0x03, 0x5f
        /*0032*/ 	.short	0x0101


	//----- nvinfo : EIATTR_COOP_GROUP_MASK_REGIDS
	.align		4
        /*0034*/ 	.byte	0x04, 0x29
        /*0036*/ 	.short	(.L_19 - .L_18)


	//   ....[0]....
.L_18:
        /*0038*/ 	.word	0xffffffff


	//   ....[1]....
        /*003c*/ 	.word	0xffffffff


	//   ....[2]....
        /*0040*/ 	.word	0xffffffff


	//----- nvinfo : EIATTR_COOP_GROUP_INSTR_OFFSETS
	.align		4
.L_19:
        /*0044*/ 	.byte	0x04, 0x28
        /*0046*/ 	.short	(.L_21 - .L_20)


	//   ....[0]....
.L_20:
        /*0048*/ 	.word	0x00000070


	//   ....[1]....
        /*004c*/ 	.word	0x000000b0


	//   ....[2]....
        /*0050*/ 	.word	0x000000f0


	//----- nvinfo : EIATTR_VRC_CTA_INIT_COUNT
	.align		4
.L_21:
        /*0054*/ 	.byte	0x02, 0x4a
	.zero		1
	.zero		1


	//----- nvinfo : EIATTR_EXIT_INSTR_OFFSETS
	.align		4
        /*0058*/ 	.byte	0x04, 0x1c
        /*005a*/ 	.short	(.L_23 - .L_22)


	//   ....[0]....
.L_22:
        /*005c*/ 	.word	0x00000100


	//   ....[1]....
        /*0060*/ 	.word	0x000001e0


	//----- nvinfo : EIATTR_CRS_STACK_SIZE
	.align		4
.L_23:
        /*0064*/ 	.byte	0x04, 0x1e
        /*0066*/ 	.short	(.L_25 - .L_24)
.L_24:
        /*0068*/ 	.word	0x00000000


	//----- nvinfo : EIATTR_CBANK_PARAM_SIZE
	.align		4
.L_25:
        /*006c*/ 	.byte	0x03, 0x19
        /*006e*/ 	.short	0x0010


	//----- nvinfo : EIATTR_PARAM_CBANK
	.align		4
        /*0070*/ 	.byte	0x04, 0x0a
        /*0072*/ 	.short	(.L_27 - .L_26)
	.align		4
.L_26:
        /*0074*/ 	.word	index@(.nv.constant0._Z7fillKeyPiS_)
        /*0078*/ 	.short	0x0380
        /*007a*/ 	.short	0x0010


	//----- nvinfo : EIATTR_SW_WAR
	.align		4
.L_27:
        /*007c*/ 	.byte	0x04, 0x36
        /*007e*/ 	.short	(.L_29 - .L_28)
.L_28:
        /*0080*/ 	.word	0x00000008
.L_29:


//--------------------- .nv.info._Z10fillBucketPiS_ --------------------------
	.section	.nv.info._Z10fillBucketPiS_,"",@"SHT_CUDA_INFO"
	.sectionflags	@""
	.align	4


	//----- nvinfo : EIATTR_CUDA_API_VERSION
	.align		4
        /*0000*/ 	.byte	0x04, 0x37
        /*0002*/ 	.short	(.L_31 - .L_30)
.L_30:
        /*0004*/ 	.word	0x00000082


	//----- nvinfo : EIATTR_KPARAM_INFO
	.align		4
.L_31:
        /*0008*/ 	.byte	0x04, 0x17
        /*000a*/ 	.short	(.L_33 - .L_32)
.L_32:
        /*000c*/ 	.word	0x00000000
        /*0010*/ 	.short	0x0001
        /*0012*/ 	.short	0x0008
        /*0014*/ 	.byte	0x00, 0xf5, 0x21, 0x00


	//----- nvinfo : EIATTR_KPARAM_INFO
	.align		4
.L_33:
        /*0018*/ 	.byte	0x04, 0x17
        /*001a*/ 	.short	(.L_35 - .L_34)
.L_34:
        /*001c*/ 	.word	0x00000000
        /*0020*/ 	.short	0x0000
        /*0022*/ 	.short	0x0000
        /*0024*/ 	.byte	0x00, 0xf5, 0x21, 0x00


	//----- nvinfo : EIATTR_SPARSE_MMA_MASK
	.align		4
.L_35:
        /*0028*/ 	.byte	0x03, 0x50
        /*002a*/ 	.short	0x0000


	//----- nvinfo : EIATTR_MAXREG_COUNT
	.align		4
        /*002c*/ 	.byte	0x03, 0x1b
        /*002e*/ 	.short	0x00ff


	//----- nvinfo : EIATTR_MERCURY_ISA_VERSION
	.align		4
        /*0030*/ 	.byte	0x03, 0x5f
        /*0032*/ 	.short	0x0101


	//----- nvinfo : EIATTR_VRC_CTA_INIT_COUNT
	.align		4
        /*0034*/ 	.byte	0x02, 0x4a
	.zero		1
	.zero		1


	//----- nvinfo : EIATTR_EXIT_INSTR_OFFSETS
	.align		4
        /*0038*/ 	.byte	0x04, 0x1c
        /*003a*/ 	.short	(.L_37 - .L_36)


	//   ....[0]....
.L_36:
        /*003c*/ 	.word	0x000000a0


	//----- nvinfo : EIATTR_CBANK_PARAM_SIZE
	.align		4
.L_37:
        /*0040*/ 	.byte	0x03, 0x19
        /*0042*/ 	.short	0x0010


	//----- nvinfo : EIATTR_PARAM_CBANK
	.align		4
        /*0044*/ 	.byte	0x04, 0x0a
        /*0046*/ 	.short	(.L_39 - .L_38)
	.align		4
.L_38:
        /*0048*/ 	.word	index@(.nv.constant0._Z10fillBucketPiS_)
        /*004c*/ 	.short	0x0380
        /*004e*/ 	.short	0x0010


	//----- nvinfo : EIATTR_SW_WAR
	.align		4
.L_39:
        /*0050*/ 	.byte	0x04, 0x36
        /*0052*/ 	.short	(.L_41 - .L_40)
.L_40:
        /*0054*/ 	.word	0x00000008
.L_41:


//--------------------- .nv.callgraph             --------------------------
	.section	.nv.callgraph,"",@"SHT_CUDA_CALLGRAPH"
	.align	4
	.sectionentsize	8
	.align		4
        /*0000*/ 	.word	0x00000000
	.align		4
        /*0004*/ 	.word	0xffffffff
	.align		4
        /*0008*/ 	.word	0x00000000
	.align		4
        /*000c*/ 	.word	0xfffffffe
	.align		4
        /*0010*/ 	.word	0x00000000
	.align		4
        /*0014*/ 	.word	0xfffffffd
	.align		4
        /*0018*/ 	.word	0x00000000
	.align		4
        /*001c*/ 	.word	0xfffffffc


//--------------------- .text._Z7fillKeyPiS_      --------------------------
	.section	.text._Z7fillKeyPiS_,"ax",@progbits
	.align	128
        .global         _Z7fillKeyPiS_
        .type           _Z7fillKeyPiS_,@function
        .size           _Z7fillKeyPiS_,(.L_x_3 - _Z7fillKeyPiS_)
        .other          _Z7fillKeyPiS_,@"STO_CUDA_ENTRY STV_DEFAULT"
_Z7fillKeyPiS_:
.text._Z7fillKeyPiS_:
[----:B------:R-:W-:Y:S01]  /*0000*/  LDC R1, c[0x0][0x37c] ;  /* 0x0000df00ff017b82 */ /* 0x000fe20000000800 */
[----:B------:R-:W0:Y:S07]  /*0010*/  S2R R13, SR_TID.X ;  /* 0x00000000000d7919 */ /* 0x000e2e0000002100 */
[----:B------:R-:W0:Y:S01]  /*0020*/  LDC.64 R2, c[0x0][0x388] ;  /* 0x0000e200ff027b82 */ /* 0x000e220000000a00 */
[----:B------:R-:W1:Y:S01]  /*0030*/  LDCU.64 UR4, c[0x0][0x358] ;  /* 0x00006b00ff0477ac */ /* 0x000e620008000a00 */
[----:B0-----:R-:W-:-:S05]  /*0040*/  IMAD.WIDE.U32 R2, R13, 0x4, R2 ;  /* 0x000000040d027825 */ /* 0x001fca00078e0002 */
[----:B-1----:R-:W2:Y:S01]  /*0050*/  LDG.E R0, desc[UR4][R2.64] ;  /* 0x0000000402007981 */ /* 0x002ea2000c1e1900 */
[----:B------:R-:W-:-:S03]  /*0060*/  ISETP.NE.AND P0, PT, R13, RZ, PT ;  /* 0x000000ff0d00720c */ /* 0x000fc60003f05270 */
[----:B--2---:R-:W0:Y:S02]  /*0070*/  SHFL.UP PT, R4, R0, 0x1, RZ ;  /* 0x0420000000047989 */ /* 0x004e2400000e00ff */
[----:B0-----:R-:W-:Y:S02]  /*0080*/  SEL R5, R4, RZ, P0 ;  /* 0x000000ff04057207 */ /* 0x001fe40000000000 */
[----:B------:R-:W-:-:S03]  /*0090*/  ISETP.GE.U32.AND P0, PT, R13, 0x2, PT ;  /* 0x000000020d00780c */ /* 0x000fc60003f06070 */
[----:B------:R-:W-:-:S05]  /*00a0*/  IMAD.IADD R5, R0, 0x1, R5 ;  /* 0x0000000100057824 */ /* 0x000fca00078e0205 */
[----:B------:R-:W0:Y:S02]  /*00b0*/  SHFL.UP PT, R4, R5, 0x2, RZ ;  /* 0x0440000005047989 */ /* 0x000e2400000e00ff */
[----:B0-----:R-:W-:Y:S02]  /*00c0*/  SEL R4, R4, RZ, P0 ;  /* 0x000000ff04047207 */ /* 0x001fe40000000000 */
[----:B------:R-:W-:-:S03]  /*00d0*/  ISETP.GE.AND P0, PT, R0, 0x1, PT ;  /* 0x000000010000780c */ /* 0x000fc60003f06270 */
[----:B------:R-:W-:-:S05]  /*00e0*/  IMAD.IADD R9, R5, 0x1, R4 ;  /* 0x0000000105097824 */ /* 0x000fca00078e0204 */
[----:B------:R0:W1:Y:S05]  /*00f0*/  SHFL.UP PT, R4, R9, 0x4, RZ ;  /* 0x0480000009047989 */ /* 0x00006a00000e00ff */
[----:B------:R-:W-:Y:S05]  /*0100*/  @!P0 EXIT ;  /* 0x000000000000894d */ /* 0x000fea0003800000 */
[----:B------:R-:W2:Y:S01]  /*0110*/  LDC.64 R6, c[0x0][0x380] ;  /* 0x0000e000ff067b82 */ /* 0x000ea20000000a00 */
[----:B------:R-:W-:-:S04]  /*0120*/  ISETP.GE.U32.AND P0, PT, R13, 0x4, PT ;  /* 0x000000040d00780c */ /* 0x000fc80003f06070 */
[----:B-1----:R-:W-:-:S04]  /*0130*/  SEL R4, R4, RZ, P0 ;  /* 0x000000ff04047207 */ /* 0x002fc80000000000 */
[----:B------:R-:W-:-:S05]  /*0140*/  IADD3 R4, PT, PT, -R0, R4, R9 ;  /* 0x0000000400047210 */ /* 0x000fca0007ffe109 */
[----:B0-----:R-:W-:-:S07]  /*0150*/  IMAD.MOV.U32 R9, RZ, RZ, R4 ;  /* 0x000000ffff097224 */ /* 0x001fce00078e0004 */
.L_x_0:
[----:B0-2---:R-:W-:-:S05]  /*0160*/  IMAD.WIDE R4, R9, 0x4, R6 ;  /* 0x0000000409047825 */ /* 0x005fca00078e0206 */
[----:B------:R0:W-:Y:S04]  /*0170*/  STG.E desc[UR4][R4.64], R13 ;  /* 0x0000000d04007986 */ /* 0x0001e8000c101904 */
[----:B------:R-:W2:Y:S01]  /*0180*/  LDG.E R0, desc[UR4][R2.64] ;  /* 0x0000000402007981 */ /* 0x000ea2000c1e1900 */
[----:B------:R-:W-:Y:S02]  /*0190*/  VIADD R9, R9, 0x1 ;  /* 0x0000000109097836 */ /* 0x000fe40000000000 */
[C---:B--2---:R-:W-:Y:S01]  /*01a0*/  VIADD R11, R0.reuse, 0xffffffff ;  /* 0xffffffff000b7836 */ /* 0x044fe20000000000 */
[----:B------:R-:W-:-:S04]  /*01b0*/  ISETP.GT.AND P0, PT, R0, 0x1, PT ;  /* 0x000000010000780c */ /* 0x000fc80003f04270 */
[----:B------:R0:W-:Y:S09]  /*01c0*/  STG.E desc[UR4][R2.64], R11 ;  /* 0x0000000b02007986 */ /* 0x0001f2000c101904 */
[----:B------:R-:W-:Y:S05]  /*01d0*/  @P0 BRA `(.L_x_0) ;  /* 0xfffffffc00e00947 */ /* 0x000fea000383ffff */
[----:B------:R-:W-:Y:S05]  /*01e0*/  EXIT ;  /* 0x000000000000794d */ /* 0x000fea0003800000 */
.L_x_1:
[----:B------:R-:W-:-:S00]  /*01f0*/  BRA `(.L_x_1) ;  /* 0xfffffffc00fc7947 */ /* 0x000fc0000383ffff */
[----:B------:R-:W-:-:S00]  /*0200*/  NOP ;  /* 0x0000000000007918 */ /* 0x000fc00000000000 */
[----:B------:R-:W-:-:S00]  /*0210*/  NOP ;  /* 0x0000000000007918 */ /* 0x000fc00000000000 */
[----:B------:R-:W-:-:S00]  /*0220*/  NOP ;  /* 0x0000000000007918 */ /* 0x000fc00000000000 */
[----:B------:R-:W-:-:S00]  /*0230*/  NOP ;  /* 0x0000000000007918 */ /* 0x000fc00000000000 */
[----:B------:R-:W-:-:S00]  /*0240*/  NOP ;  /* 0x0000000000007918 */ /* 0x000fc00000000000 */
[----:B------:R-:W-:-:S00]  /*0250*/  NOP ;  /* 0x0000000000007918 */ /* 0x000fc00000000000 */
[----:B------:R-:W-:-:S00]  /*0260*/  NOP ;  /* 0x0000000000007918 */ /* 0x000fc00000000000 */
[----:B------:R-:W-:-:S00]  /*0270*/  NOP ;  /* 0x0000000000007918 */ /* 0x000fc00000000000 */
.L_x_3:


//--------------------- .text._Z10fillBucketPiS_  --------------------------
	.section	.text._Z10fillBucketPiS_,"ax",@progbits
	.align	128
        .global         _Z10fillBucketPiS_
        .type           _Z10fillBucketPiS_,@function
        .size           _Z10fillBucketPiS_,(.L_x_4 - _Z10fillBucketPiS_)
        .other          _Z10fillBucketPiS_,@"STO_CUDA_ENTRY STV_DEFAULT"
_Z10fillBucketPiS_:
.text._Z10fillBucketPiS_:
[----:B------:R-:W-:Y:S01]  /*0000*/  LDC R1, c[0x0][0x37c] ;  /* 0x0000df00ff017b82 */ /* 0x000fe20000000800 */
[----:B------:R-:W0:Y:S07]  /*0010*/  S2R R5, SR_TID.X ;  /* 0x0000000000057919 */ /* 0x000e2e0000002100 */
[----:B------:R-:W0:Y:S01]  /*0020*/  LDC.64 R2, c[0x0][0x380] ;  /* 0x0000e000ff027b82 */ /* 0x000e220000000a00 */
[----:B------:R-:W1:Y:S01]  /*0030*/  LDCU.64 UR4, c[0x0][0x358] ;  /* 0x00006b00ff0477ac */ /* 0x000e620008000a00 */
[----:B0-----:R-:W-:-:S06]  /*0040*/  IMAD.WIDE.U32 R2, R5, 0x4, R2 ;  /* 0x0000000405027825 */ /* 0x001fcc00078e0002 */
[----:B------:R-:W0:Y:S01]  /*0050*/  LDC.64 R4, c[0x0][0x388] ;  /* 0x0000e200ff047b82 */ /* 0x000e220000000a00 */
[----:B-1----:R-:W0:Y:S01]  /*0060*/  LDG.E R3, desc[UR4][R2.64] ;  /* 0x0000000402037981 */ /* 0x002e22000c1e1900 */
[----:B------:R-:W-:Y:S02]  /*0070*/  HFMA2 R7, -RZ, RZ, 0, 5.9604644775390625e-08 ;  /* 0x00000001ff077431 */ /* 0x000fe400000001ff */
[----:B0-----:R-:W-:-:S05]  /*0080*/  IMAD.WIDE R4, R3, 0x4, R4 ;  /* 0x0000000403047825 */ /* 0x001fca00078e0204 */
[----:B------:R-:W-:Y:S01]  /*0090*/  REDG.E.ADD.STRONG.GPU desc[UR4][R4.64], R7 ;  /* 0x000000070400798e */ /* 0x000fe2000c12e104 */
[----:B------:R-:W-:Y:S05]  /*00a0*/  EXIT ;  /* 0x000000000000794d */ /* 0x000fea0003800000 */
.L_x_2:
        /* <DEDUP_REMOVED lines=13> */
.L_x_4:


//--------------------- .nv.shared.reserved.0     --------------------------
	.section	.nv.shared.reserved.0,"aw",@nobits
	.weak		__nv_reservedSMEM_offset_0_alias
	.size		__nv_reservedSMEM_offset_0_alias, 0, 64
	.other		__nv_reservedSMEM_offset_0_alias,@"STO_CUDA_RESERVED_SHARED STV_DEFAULT"
__nv_reservedSMEM_offset_0_alias:
	.zero		0
	.zero		64


//--------------------- .nv.constant0._Z7fillKeyPiS_ --------------------------
	.section	.nv.constant0._Z7fillKeyPiS_,"a",@progbits
	.sectionflags	@""
	.align	4
.nv.constant0._Z7fillKeyPiS_:
	.zero		912


//--------------------- .nv.constant0._Z10fillBucketPiS_ --------------------------
	.section	.nv.constant0._Z10fillBucketPiS_,"a",@progbits
	.sectionflags	@""
	.align	4
.nv.constant0._Z10fillBucketPiS_:
	.zero		912


//--------------------- SYMBOLS --------------------------

	.type		.nv.reservedSmem.offset0,@object
	.size		.nv.reservedSmem.offset0,0x4
